	.headerflags	@"EF_CUDA_TEXMODE_UNIFIED EF_CUDA_64BIT_ADDRESS EF_CUDA_ACCELERATORS EF_CUDA_SM90 EF_CUDA_VIRTUAL_SM(EF_CUDA_SM90)"
	.elftype	@"ET_EXEC"


//--------------------- .nv.info                  --------------------------
	.section	.nv.info,"",@"SHT_CUDA_INFO"
	.align	4


	//----- nvinfo : EIATTR_REGCOUNT
	.align		4
        /*0000*/ 	.byte	0x04, 0x2f
        /*0002*/ 	.short	(.L_1 - .L_0)
	.align		4
.L_0:
        /*0004*/ 	.word	index@(triton_poi_fused_convolution_relu_13)
        /*0008*/ 	.word	0x0000000c


	//----- nvinfo : EIATTR_MIN_STACK_SIZE
	.align		4
.L_1:
        /*000c*/ 	.byte	0x04, 0x12
        /*000e*/ 	.short	(.L_3 - .L_2)
	.align		4
.L_2:
        /*0010*/ 	.word	index@(triton_poi_fused_convolution_relu_13)
        /*0014*/ 	.word	0x00000000


	//----- nvinfo : EIATTR_FRAME_SIZE
	.align		4
.L_3:
        /*0018*/ 	.byte	0x04, 0x11
        /*001a*/ 	.short	(.L_5 - .L_4)
	.align		4
.L_4:
        /*001c*/ 	.word	index@(triton_poi_fused_convolution_relu_13)
        /*0020*/ 	.word	0x00000000


	//----- nvinfo : EIATTR_MIN_STACK_SIZE
	.align		4
.L_5:
        /*0024*/ 	.byte	0x04, 0x12
        /*0026*/ 	.short	(.L_7 - .L_6)
	.align		4
.L_6:
        /*0028*/ 	.word	index@(triton_poi_fused_convolution_relu_13)
        /*002c*/ 	.word	0x00000000
.L_7:


//--------------------- .nv.info.triton_poi_fused_convolution_relu_13 --------------------------
	.section	.nv.info.triton_poi_fused_convolution_relu_13,"",@"SHT_CUDA_INFO"
	.sectionflags	@""
	.align	4


	//----- nvinfo : EIATTR_CUDA_API_VERSION
	.align		4
        /*0000*/ 	.byte	0x04, 0x37
        /*0002*/ 	.short	(.L_9 - .L_8)
.L_8:
        /*0004*/ 	.word	0x0000007c


	//----- nvinfo : EIATTR_KPARAM_INFO
	.align		4
.L_9:
        /*0008*/ 	.byte	0x04, 0x17
        /*000a*/ 	.short	(.L_11 - .L_10)
.L_10:
        /*000c*/ 	.word	0x00000000
        /*0010*/ 	.short	0x0002
        /*0012*/ 	.short	0x0010
        /*0014*/ 	.byte	0x00, 0xf0, 0x11, 0x00


	//----- nvinfo : EIATTR_KPARAM_INFO
	.align		4
.L_11:
        /*0018*/ 	.byte	0x04, 0x17
        /*001a*/ 	.short	(.L_13 - .L_12)
.L_12:
        /*001c*/ 	.word	0x00000000
        /*0020*/ 	.short	0x0001
        /*0022*/ 	.short	0x0008
        /*0024*/ 	.byte	0x00, 0xf4, 0x21, 0x00


	//----- nvinfo : EIATTR_KPARAM_INFO
	.align		4
.L_13:
        /*0028*/ 	.byte	0x04, 0x17
        /*002a*/ 	.short	(.L_15 - .L_14)
.L_14:
        /*002c*/ 	.word	0x00000000
        /*0030*/ 	.short	0x0000
        /*0032*/ 	.short	0x0000
        /*0034*/ 	.byte	0x00, 0xf4, 0x21, 0x00


	//----- nvinfo : EIATTR_SPARSE_MMA_MASK
	.align		4
.L_15:
        /*0038*/ 	.byte	0x03, 0x50
        /*003a*/ 	.short	0x0000


	//----- nvinfo : EIATTR_MAXREG_COUNT
	.align		4
        /*003c*/ 	.byte	0x03, 0x1b
        /*003e*/ 	.short	0x00ff


	//----- nvinfo : EIATTR_EXIT_INSTR_OFFSETS
	.align		4
        /*0040*/ 	.byte	0x04, 0x1c
        /*0042*/ 	.short	(.L_17 - .L_16)


	//   ....[0]....
.L_16:
        /*0044*/ 	.word	0x000001b0


	//----- nvinfo : EIATTR_REQNTID
	.align		4
.L_17:
        /*0048*/ 	.byte	0x04, 0x10
        /*004a*/ 	.short	(.L_19 - .L_18)
.L_18:
        /*004c*/ 	.word	0x00000100
        /*0050*/ 	.word	0x00000001
        /*0054*/ 	.word	0x00000001


	//----- nvinfo : EIATTR_CBANK_PARAM_SIZE
	.align		4
.L_19:
        /*0058*/ 	.byte	0x03, 0x19
        /*005a*/ 	.short	0x0014


	//----- nvinfo : EIATTR_PARAM_CBANK
	.align		4
        /*005c*/ 	.byte	0x04, 0x0a
        /*005e*/ 	.short	(.L_21 - .L_20)
	.align		4
.L_20:
        /*0060*/ 	.word	index@(.nv.constant0.triton_poi_fused_convolution_relu_13)
        /*0064*/ 	.short	0x0210
        /*0066*/ 	.short	0x0014


	//----- nvinfo : EIATTR_SW_WAR
	.align		4
.L_21:
        /*0068*/ 	.byte	0x04, 0x36
        /*006a*/ 	.short	(.L_23 - .L_22)
.L_22:
        /*006c*/ 	.word	0x00000008
.L_23:


//--------------------- .nv.callgraph             --------------------------
	.section	.nv.callgraph,"",@"SHT_CUDA_CALLGRAPH"
	.align	4
	.sectionentsize	8
	.align		4
        /*0000*/ 	.word	0x00000000
	.align		4
        /*0004*/ 	.word	0xffffffff
	.align		4
        /*0008*/ 	.word	0x00000000
	.align		4
        /*000c*/ 	.word	0xfffffffe
	.align		4
        /*0010*/ 	.word	0x00000000
	.align		4
        /*0014*/ 	.word	0xfffffffd
	.align		4
        /*0018*/ 	.word	0x00000000
	.align		4
        /*001c*/ 	.word	0xfffffffc


//--------------------- .text.triton_poi_fused_convolution_relu_13 --------------------------
	.section	.text.triton_poi_fused_convolution_relu_13,"ax",@progbits
	.align	128
        .global         triton_poi_fused_convolution_relu_13
        .type           triton_poi_fused_convolution_relu_13,@function
        .size           triton_poi_fused_convolution_relu_13,(.L_x_1 - triton_poi_fused_convolution_relu_13)
        .other          triton_poi_fused_convolution_relu_13,@"STO_CUDA_ENTRY STV_DEFAULT"
triton_poi_fused_convolution_relu_13:
.text.triton_poi_fused_convolution_relu_13:
[----:B------:R-:W-:Y:S01]  /*0000*/  LDC R1, c[0x0][0x28] ;  /* 0x00000a00ff017b82 */ /* 0x000fe20000000800 */
[----:B------:R-:W1:Y:S07]  /*0010*/  S2R R0, SR_TID.X ;  /* 0x0000000000007919 */ /* 0x000e6e0000002100 */
[----:B------:R-:W2:Y:S01]  /*0020*/  LDC.64 R4, c[0x0][0x218] ;  /* 0x00008600ff047b82 */ /* 0x000ea20000000a00 */
[----:B------:R-:W-:Y:S01]  /*0030*/  ULDC.64 UR4, c[0x0][0x208] ;  /* 0x0000820000047ab9 */ /* 0x000fe20000000a00 */
[----:B------:R-:W3:Y:S06]  /*0040*/  S2R R7, SR_CTAID.X ;  /* 0x0000000000077919 */ /* 0x000eec0000002500 */
[----:B------:R-:W4:Y:S01]  /*0050*/  LDC.64 R2, c[0x0][0x210] ;  /* 0x00008400ff027b82 */ /* 0x000f220000000a00 */
[----:B-1----:R-:W-:Y:S01]  /*0060*/  IMAD.SHL.U32 R0, R0, 0x2, RZ ;  /* 0x0000000200007824 */ /* 0x002fe200078e00ff */
[----:B---3--:R-:W-:-:S04]  /*0070*/  SHF.R.S32.HI R6, RZ, 0x16, R7 ;  /* 0x00000016ff067819 */ /* 0x008fc80000011407 */
[----:B------:R-:W-:Y:S02]  /*0080*/  LOP3.LUT R0, R0, 0x1fe, RZ, 0xc0, !PT ;  /* 0x000001fe00007812 */ /* 0x000fe400078ec0ff */
[----:B------:R-:W-:-:S03]  /*0090*/  SGXT R6, R6, 0x1 ;  /* 0x000000010606781a */ /* 0x000fc60000000200 */
[----:B------:R-:W-:-:S04]  /*00a0*/  IMAD R7, R7, 0x200, R0 ;  /* 0x0000020007077824 */ /* 0x000fc800078e0200 */
[----:B----4-:R-:W-:Y:S01]  /*00b0*/  IMAD.WIDE R2, R7, 0x4, R2 ;  /* 0x0000000407027825 */ /* 0x010fe200078e0202 */
[----:B------:R-:W-:-:S04]  /*00c0*/  LEA.HI R6, R6, R7, RZ, 0xc ;  /* 0x0000000706067211 */ /* 0x000fc800078f60ff */
[----:B------:R-:W-:-:S04]  /*00d0*/  SHF.R.S32.HI R6, RZ, 0xc, R6 ;  /* 0x0000000cff067819 */ /* 0x000fc80000011406 */
[----:B------:R-:W-:-:S04]  /*00e0*/  LEA.HI R0, R6, R6, RZ, 0x4 ;  /* 0x0000000606007211 */ /* 0x000fc800078f20ff */
[----:B------:R-:W-:-:S05]  /*00f0*/  LOP3.LUT R9, R0, 0xfffffff0, RZ, 0xc0, !PT ;  /* 0xfffffff000097812 */ /* 0x000fca00078ec0ff */
[----:B------:R-:W-:Y:S02]  /*0100*/  IMAD.IADD R9, R6, 0x1, -R9 ;  /* 0x0000000106097824 */ /* 0x000fe400078e0a09 */
[----:B------:R-:W3:Y:S02]  /*0110*/  LDG.E.64 R6, desc[UR4][R2.64] ;  /* 0x0000000402067981 */ /* 0x000ee4000c1e1b00 */
[----:B--2---:R-:W-:-:S06]  /*0120*/  IMAD.WIDE R4, R9, 0x4, R4 ;  /* 0x0000000409047825 */ /* 0x004fcc00078e0204 */
[----:B------:R-:W3:Y:S02]  /*0130*/  LDG.E.EL R4, desc[UR4][R4.64] ;  /* 0x0000000404047981 */ /* 0x000ee4000c2e1900 */
[CC--:B---3--:R-:W-:Y:S01]  /*0140*/  FSETP.GEU.AND P0, PT, R6.reuse, -R4.reuse, PT ;  /* 0x800000040600720b */ /* 0x0c8fe20003f0e000 */
[--C-:B------:R-:W-:Y:S01]  /*0150*/  FADD R6, R6, R4.reuse ;  /* 0x0000000406067221 */ /* 0x100fe20000000000 */
[C---:B------:R-:W-:Y:S01]  /*0160*/  FADD R0, R7.reuse, R4 ;  /* 0x0000000407007221 */ /* 0x040fe20000000000 */
[----:B------:R-:W-:-:S03]  /*0170*/  FSETP.GEU.AND P1, PT, R7, -R4, PT ;  /* 0x800000040700720b */ /* 0x000fc60003f2e000 */
[----:B------:R-:W-:Y:S02]  /*0180*/  FSEL R6, R6, RZ, P0 ;  /* 0x000000ff06067208 */ /* 0x000fe40000000000 */
[----:B------:R-:W-:-:S05]  /*0190*/  FSEL R7, R0, RZ, P1 ;  /* 0x000000ff00077208 */ /* 0x000fca0000800000 */
[----:B------:R-:W-:Y:S01]  /*01a0*/  STG.E.64 desc[UR4][R2.64], R6 ;  /* 0x0000000602007986 */ /* 0x000fe2000c101b04 */
[----:B------:R-:W-:Y:S05]  /*01b0*/  EXIT ;  /* 0x000000000000794d */ /* 0x000fea0003800000 */
.L_x_0:
[----:B------:R-:W-:-:S00]  /*01c0*/  BRA `(.L_x_0) ;  /* 0xfffffffc00fc7947 */ /* 0x000fc0000383ffff */
[----:B------:R-:W-:-:S00]  /*01d0*/  NOP ;  /* 0x0000000000007918 */ /* 0x000fc00000000000 */
        /* <DEDUP_REMOVED lines=10> */
.L_x_1:


//--------------------- .nv.constant0.triton_poi_fused_convolution_relu_13 --------------------------
	.section	.nv.constant0.triton_poi_fused_convolution_relu_13,"a",@progbits
	.sectionflags	@""
	.align	4
.nv.constant0.triton_poi_fused_convolution_relu_13:
	.zero		548
